//
// Generated by NVIDIA NVVM Compiler
//
// Compiler Build ID: CL-36424714
// Cuda compilation tools, release 13.0, V13.0.88
// Based on NVVM 20.0.0
//

.version 9.0
.target sm_100
.address_size 64

	// .globl	_Z8gpu_cuitiPiPc
.extern .func  (.param .b32 func_retval0) vprintf
(
	.param .b64 vprintf_param_0,
	.param .b64 vprintf_param_1
)
;
.global .align 1 .b8 $str[63] = {97, 115, 115, 105, 103, 110, 109, 101, 116, 32, 111, 102, 32, 115, 116, 97, 114, 116, 32, 40, 37, 100, 41, 32, 97, 110, 100, 32, 101, 110, 100, 32, 40, 37, 100, 41, 46, 32, 116, 111, 116, 97, 108, 79, 112, 115, 58, 32, 37, 100, 32, 84, 72, 82, 69, 65, 68, 58, 32, 37, 100, 10};

.visible .entry _Z8gpu_cuitiPiPc(
	.param .u32 _Z8gpu_cuitiPiPc_param_0,
	.param .u64 .ptr .align 1 _Z8gpu_cuitiPiPc_param_1,
	.param .u64 .ptr .align 1 _Z8gpu_cuitiPiPc_param_2
)
{
	.local .align 16 .b8 	__local_depot0[16];
	.reg .b64 	%SP;
	.reg .b64 	%SPL;
	.reg .pred 	%p<2>;
	.reg .b32 	%r<16>;
	.reg .b64 	%rd<11>;

	mov.u64 	%SPL, __local_depot0;
	cvta.local.u64 	%SP, %SPL;
	ld.param.u32 	%r7, [_Z8gpu_cuitiPiPc_param_0];
	ld.param.u64 	%rd2, [_Z8gpu_cuitiPiPc_param_1];
	cvta.to.global.u64 	%rd1, %rd2;
	mov.u32 	%r1, %tid.x;
	setp.ne.s32 	%p1, %r1, 0;
	@%p1 bra 	$L__BB0_2;
	ld.global.u32 	%r15, [%rd1];
	mov.b32 	%r14, 0;
	bra.uni 	$L__BB0_3;
$L__BB0_2:
	add.s32 	%r8, %r1, -1;
	mul.wide.u32 	%rd3, %r8, 4;
	add.s64 	%rd4, %rd1, %rd3;
	ld.global.u32 	%r9, [%rd4];
	add.s32 	%r14, %r9, 1;
	mul.wide.u32 	%rd5, %r1, 4;
	add.s64 	%rd6, %rd1, %rd5;
	ld.global.u32 	%r15, [%rd6];
$L__BB0_3:
	add.u64 	%rd7, %SP, 0;
	add.u64 	%rd8, %SPL, 0;
	add.s32 	%r11, %r15, -1;
	st.local.v4.u32 	[%rd8], {%r14, %r11, %r7, %r1};
	mov.u64 	%rd9, $str;
	cvta.global.u64 	%rd10, %rd9;
	{ // callseq 0, 0
	.param .b64 param0;
	st.param.b64 	[param0], %rd10;
	.param .b64 param1;
	st.param.b64 	[param1], %rd7;
	.param .b32 retval0;
	call.uni (retval0), 
	vprintf, 
	(
	param0, 
	param1
	);
	ld.param.b32 	%r12, [retval0];
	} // callseq 0
	ret;

}


// ===== COMPILED SASS (sm_100) =====

	.target	sm_100

	.elftype	@"ET_EXEC"


//--------------------- .note.nv.tkinfo           --------------------------
	.section	.note.nv.tkinfo,"",@"SHT_NOTE"
	.sectionflags	@"SHF_NOTE_NV_TKINFO"
	.tkinfo
        /*0018*/ 	.word	0x00000002
        /*0030*/ 	.string	""
        /*0030*/ 	.string	"ptxas"
        /*0030*/ 	.string	"Cuda compilation tools, release 13.0, V13.0.88"
        /*0030*/ 	.string	"Build cuda_13.0.r13.0/compiler.36424714_0"
        /*0030*/ 	.string	"-arch sm_100 -m 64 "



//--------------------- .note.nv.cuinfo           --------------------------
	.section	.note.nv.cuinfo,"",@"SHT_NOTE"
	.sectionflags	@"SHF_NOTE_NV_CUINFO"
        /*0018*/ 	.short	0x0002
        /*001a*/ 	.short	0x0064
        /*001c*/ 	.short	0x0082
	.zero		2


//--------------------- .nv.info                  --------------------------
	.section	.nv.info,"",@"SHT_CUDA_INFO"
	.align	4


	//----- nvinfo : EIATTR_REGCOUNT
	.align		4
        /*0000*/ 	.byte	0x04, 0x2f
        /*0002*/ 	.short	(.L_2 - .L_1)
	.align		4
.L_1:
        /*0004*/ 	.word	index@(_Z8gpu_cuitiPiPc)
        /*0008*/ 	.word	0x00000018


	//----- nvinfo : EIATTR_FRAME_SIZE
	.align		4
.L_2:
        /*000c*/ 	.byte	0x04, 0x11
        /*000e*/ 	.short	(.L_4 - .L_3)
	.align		4
.L_3:
        /*0010*/ 	.word	index@(_Z8gpu_cuitiPiPc)
        /*0014*/ 	.word	0x00000010


	//----- nvinfo : EIATTR_MIN_STACK_SIZE
	.align		4
.L_4:
        /*0018*/ 	.byte	0x04, 0x12
        /*001a*/ 	.short	(.L_6 - .L_5)
	.align		4
.L_5:
        /*001c*/ 	.word	index@(_Z8gpu_cuitiPiPc)
        /*0020*/ 	.word	0x00000010
.L_6:


//--------------------- .nv.compat                --------------------------
	.section	.nv.compat,"",@"SHT_CUDA_COMPAT_INFO"
	.align	4
        /*0000*/ 	.byte	0x02, 0x09, 0x00, 0x00, 0x02, 0x02, 0x01, 0x00, 0x02, 0x05, 0x05, 0x00, 0x03, 0x07, 0x01, 0x01
        /*0010*/ 	.byte	0x02, 0x03, 0x00, 0x00, 0x02, 0x06, 0x01, 0x00, 0x04, 0x0b, 0x08, 0x00, 0x09, 0x00, 0x00, 0x00
        /*0020*/ 	.byte	0x00, 0x00, 0x00, 0x00


//--------------------- .nv.info._Z8gpu_cuitiPiPc --------------------------
	.section	.nv.info._Z8gpu_cuitiPiPc,"",@"SHT_CUDA_INFO"
	.sectionflags	@""
	.align	4


	//----- nvinfo : EIATTR_CUDA_API_VERSION
	.align		4
        /*0000*/ 	.byte	0x04, 0x37
        /*0002*/ 	.short	(.L_8 - .L_7)
.L_7:
        /*0004*/ 	.word	0x00000082


	//----- nvinfo : EIATTR_KPARAM_INFO
	.align		4
.L_8:
        /*0008*/ 	.byte	0x04, 0x17
        /*000a*/ 	.short	(.L_10 - .L_9)
.L_9:
        /*000c*/ 	.word	0x00000000
        /*0010*/ 	.short	0x0002
        /*0012*/ 	.short	0x0010
        /*0014*/ 	.byte	0x00, 0xf5, 0x21, 0x00


	//----- nvinfo : EIATTR_KPARAM_INFO
	.align		4
.L_10:
        /*0018*/ 	.byte	0x04, 0x17
        /*001a*/ 	.short	(.L_12 - .L_11)
.L_11:
        /*001c*/ 	.word	0x00000000
        /*0020*/ 	.short	0x0001
        /*0022*/ 	.short	0x0008
        /*0024*/ 	.byte	0x00, 0xf5, 0x21, 0x00


	//----- nvinfo : EIATTR_KPARAM_INFO
	.align		4
.L_12:
        /*0028*/ 	.byte	0x04, 0x17
        /*002a*/ 	.short	(.L_14 - .L_13)
.L_13:
        /*002c*/ 	.word	0x00000000
        /*0030*/ 	.short	0x0000
        /*0032*/ 	.short	0x0000
        /*0034*/ 	.byte	0x00, 0xf0, 0x11, 0x00


	//----- nvinfo : EIATTR_SPARSE_MMA_MASK
	.align		4
.L_14:
        /*0038*/ 	.byte	0x03, 0x50
        /*003a*/ 	.short	0x0000


	//----- nvinfo : EIATTR_MAXREG_COUNT
	.align		4
        /*003c*/ 	.byte	0x03, 0x1b
        /*003e*/ 	.short	0x00ff


	//----- nvinfo : EIATTR_EXTERNS
	.align		4
        /*0040*/ 	.byte	0x04, 0x0f
        /*0042*/ 	.short	(.L_16 - .L_15)


	//   ....[0]....
	.align		4
.L_15:
        /*0044*/ 	.word	index@(vprintf)


	//----- nvinfo : EIATTR_MERCURY_ISA_VERSION
	.align		4
.L_16:
        /*0048*/ 	.byte	0x03, 0x5f
        /*004a*/ 	.short	0x0101


	//----- nvinfo : EIATTR_VRC_CTA_INIT_COUNT
	.align		4
        /*004c*/ 	.byte	0x02, 0x4a
	.zero		1
	.zero		1


	//----- nvinfo : EIATTR_SYSCALL_OFFSETS
	.align		4
        /*0050*/ 	.byte	0x04, 0x46
        /*0052*/ 	.short	(.L_18 - .L_17)


	//   ....[0]....
.L_17:
        /*0054*/ 	.word	0x000001c0


	//----- nvinfo : EIATTR_EXIT_INSTR_OFFSETS
	.align		4
.L_18:
        /*0058*/ 	.byte	0x04, 0x1c
        /*005a*/ 	.short	(.L_20 - .L_19)


	//   ....[0]....
.L_19:
        /*005c*/ 	.word	0x000001d0


	//----- nvinfo : EIATTR_CBANK_PARAM_SIZE
	.align		4
.L_20:
        /*0060*/ 	.byte	0x03, 0x19
        /*0062*/ 	.short	0x0018


	//----- nvinfo : EIATTR_PARAM_CBANK
	.align		4
        /*0064*/ 	.byte	0x04, 0x0a
        /*0066*/ 	.short	(.L_22 - .L_21)
	.align		4
.L_21:
        /*0068*/ 	.word	index@(.nv.constant0._Z8gpu_cuitiPiPc)
        /*006c*/ 	.short	0x0380
        /*006e*/ 	.short	0x0018


	//----- nvinfo : EIATTR_SW_WAR
	.align		4
.L_22:
        /*0070*/ 	.byte	0x04, 0x36
        /*0072*/ 	.short	(.L_24 - .L_23)
.L_23:
        /*0074*/ 	.word	0x00000008
.L_24:


//--------------------- .nv.callgraph             --------------------------
	.section	.nv.callgraph,"",@"SHT_CUDA_CALLGRAPH"
	.align	4
	.sectionentsize	8
	.align		4
        /*0000*/ 	.word	0x00000000
	.align		4
        /*0004*/ 	.word	0xffffffff
	.align		4
        /*0008*/ 	.word	index@(_Z8gpu_cuitiPiPc)
	.align		4
        /*000c*/ 	.word	index@(vprintf)
	.align		4
        /*0010*/ 	.word	0x00000000
	.align		4
        /*0014*/ 	.word	0xfffffffe
	.align		4
        /*0018*/ 	.word	0x00000000
	.align		4
        /*001c*/ 	.word	0xfffffffd
	.align		4
        /*0020*/ 	.word	0x00000000
	.align		4
        /*0024*/ 	.word	0xfffffffc


//--------------------- .nv.constant4             --------------------------
	.section	.nv.constant4,"a",@progbits
	.align	8
	.align		8
.nv.constant4:
        /*0000*/ 	.dword	vprintf
	.align		8
        /*0008*/ 	.dword	$str


//--------------------- .text._Z8gpu_cuitiPiPc    --------------------------
	.section	.text._Z8gpu_cuitiPiPc,"ax",@progbits
	.align	128
        .global         _Z8gpu_cuitiPiPc
        .type           _Z8gpu_cuitiPiPc,@function
        .size           _Z8gpu_cuitiPiPc,(.L_x_2 - _Z8gpu_cuitiPiPc)
        .other          _Z8gpu_cuitiPiPc,@"STO_CUDA_ENTRY STV_DEFAULT"
_Z8gpu_cuitiPiPc:
.text._Z8gpu_cuitiPiPc:
[----:B------:R-:W0:Y:S01]  /*0000*/  LDC R1, c[0x0][0x37c] ;  /* 0x0000df00ff017b82 */ /* 0x000e220000000800 */
[----:B------:R-:W1:Y:S01]  /*0010*/  S2R R11, SR_TID.X ;  /* 0x00000000000b7919 */ /* 0x000e620000002100 */
[----:B------:R-:W2:Y:S06]  /*0020*/  LDCU.64 UR4, c[0x0][0x358] ;  /* 0x00006b00ff0477ac */ /* 0x000eac0008000a00 */
[----:B------:R-:W3:Y:S01]  /*0030*/  LDC R10, c[0x0][0x380] ;  /* 0x0000e000ff0a7b82 */ /* 0x000ee20000000800 */
[----:B0-----:R-:W-:Y:S01]  /*0040*/  VIADD R1, R1, 0xfffffff0 ;  /* 0xfffffff001017836 */ /* 0x001fe20000000000 */
[----:B------:R-:W0:Y:S01]  /*0050*/  LDCU.64 UR6, c[0x4][0x8] ;  /* 0x01000100ff0677ac */ /* 0x000e220008000a00 */
[----:B-1----:R-:W-:-:S13]  /*0060*/  ISETP.NE.AND P0, PT, R11, RZ, PT ;  /* 0x000000ff0b00720c */ /* 0x002fda0003f05270 */
[----:B------:R-:W2:Y:S08]  /*0070*/  @!P0 LDC.64 R2, c[0x0][0x388] ;  /* 0x0000e200ff028b82 */ /* 0x000eb00000000a00 */
[----:B------:R-:W1:Y:S01]  /*0080*/  @P0 LDC.64 R6, c[0x0][0x388] ;  /* 0x0000e200ff060b82 */ /* 0x000e620000000a00 */
[----:B--2---:R-:W2:Y:S01]  /*0090*/  @!P0 LDG.E R9, desc[UR4][R2.64] ;  /* 0x0000000402098981 */ /* 0x004ea2000c1e1900 */
[----:B------:R-:W-:-:S04]  /*00a0*/  @P0 VIADD R5, R11, 0xffffffff ;  /* 0xffffffff0b050836 */ /* 0x000fc80000000000 */
[----:B-1----:R-:W-:-:S04]  /*00b0*/  @P0 IMAD.WIDE.U32 R4, R5, 0x4, R6 ;  /* 0x0000000405040825 */ /* 0x002fc800078e0006 */
[----:B------:R-:W-:Y:S02]  /*00c0*/  @P0 IMAD.WIDE.U32 R6, R11, 0x4, R6 ;  /* 0x000000040b060825 */ /* 0x000fe400078e0006 */
[----:B------:R0:W4:Y:S04]  /*00d0*/  @P0 LDG.E R4, desc[UR4][R4.64] ;  /* 0x0000000404040981 */ /* 0x000128000c1e1900 */
[----:B------:R1:W2:Y:S01]  /*00e0*/  @P0 LDG.E R9, desc[UR4][R6.64] ;  /* 0x0000000406090981 */ /* 0x0002a2000c1e1900 */
[----:B------:R-:W-:Y:S01]  /*00f0*/  @!P0 MOV R8, RZ ;  /* 0x000000ff00088202 */ /* 0x000fe20000000f00 */
[----:B------:R-:W1:Y:S01]  /*0100*/  LDCU UR4, c[0x0][0x2f8] ;  /* 0x00005f00ff0477ac */ /* 0x000e620008000800 */
[----:B------:R-:W-:Y:S02]  /*0110*/  MOV R0, 0x0 ;  /* 0x0000000000007802 */ /* 0x000fe40000000f00 */
[----:B0-----:R-:W-:Y:S01]  /*0120*/  MOV R5, UR7 ;  /* 0x0000000700057c02 */ /* 0x001fe20008000f00 */
[----:B------:R-:W0:Y:S01]  /*0130*/  LDCU UR5, c[0x0][0x2fc] ;  /* 0x00005f80ff0577ac */ /* 0x000e220008000800 */
[----:B------:R0:W2:Y:S01]  /*0140*/  LDC.64 R2, c[0x4][R0] ;  /* 0x0100000000027b82 */ /* 0x0000a20000000a00 */
[----:B----4-:R-:W-:-:S02]  /*0150*/  @P0 VIADD R8, R4, 0x1 ;  /* 0x0000000104080836 */ /* 0x010fc40000000000 */
[----:B------:R-:W-:Y:S01]  /*0160*/  IMAD.U32 R4, RZ, RZ, UR6 ;  /* 0x00000006ff047e24 */ /* 0x000fe2000f8e00ff */
[----:B-1----:R-:W-:-:S05]  /*0170*/  IADD3 R6, P0, PT, R1, UR4, RZ ;  /* 0x0000000401067c10 */ /* 0x002fca000ff1e0ff */
[----:B0-----:R-:W-:Y:S01]  /*0180*/  IMAD.X R7, RZ, RZ, UR5, P0 ;  /* 0x00000005ff077e24 */ /* 0x001fe200080e06ff */
[----:B--2---:R-:W-:-:S05]  /*0190*/  IADD3 R9, PT, PT, R9, -0x1, RZ ;  /* 0xffffffff09097810 */ /* 0x004fca0007ffe0ff */
[----:B---3--:R0:W-:Y:S02]  /*01a0*/  STL.128 [R1], R8 ;  /* 0x0000000801007387 */ /* 0x0081e40000100c00 */
[----:B------:R-:W-:-:S07]  /*01b0*/  LEPC R20, `(.L_x_0) ;  /* 0x000000001014794e */ /* 0x000fce0000000000 */
[----:B0-----:R-:W-:Y:S05]  /*01c0*/  CALL.ABS.NOINC R2 ;  /* 0x0000000002007343 */ /* 0x001fea0003c00000 */
.L_x_0:
[----:B------:R-:W-:Y:S05]  /*01d0*/  EXIT ;  /* 0x000000000000794d */ /* 0x000fea0003800000 */
.L_x_1:
[----:B------:R-:W-:-:S00]  /*01e0*/  BRA `(.L_x_1) ;  /* 0xfffffffc00fc7947 */ /* 0x000fc0000383ffff */
[----:B------:R-:W-:-:S00]  /*01f0*/  NOP ;  /* 0x0000000000007918 */ /* 0x000fc00000000000 */
        /* <DEDUP_REMOVED lines=8> */
.L_x_2:


//--------------------- .nv.global.init           --------------------------
	.section	.nv.global.init,"aw",@progbits
.nv.global.init:
	.type		$str,@object
	.size		$str,(.L_0 - $str)
$str:
        /*0000*/ 	.byte	0x61, 0x73, 0x73, 0x69, 0x67, 0x6e, 0x6d, 0x65, 0x74, 0x20, 0x6f, 0x66, 0x20, 0x73, 0x74, 0x61
        /*0010*/ 	.byte	0x72, 0x74, 0x20, 0x28, 0x25, 0x64, 0x29, 0x20, 0x61, 0x6e, 0x64, 0x20, 0x65, 0x6e, 0x64, 0x20
        /*0020*/ 	.byte	0x28, 0x25, 0x64, 0x29, 0x2e, 0x20, 0x74, 0x6f, 0x74, 0x61, 0x6c, 0x4f, 0x70, 0x73, 0x3a, 0x20
        /*0030*/ 	.byte	0x25, 0x64, 0x20, 0x54, 0x48, 0x52, 0x45, 0x41, 0x44, 0x3a, 0x20, 0x25, 0x64, 0x0a, 0x00
.L_0:


//--------------------- .nv.shared.reserved.0     --------------------------
	.section	.nv.shared.reserved.0,"aw",@nobits
	.weak		__nv_reservedSMEM_offset_0_alias
	.size		__nv_reservedSMEM_offset_0_alias, 0, 64
	.other		__nv_reservedSMEM_offset_0_alias,@"STO_CUDA_RESERVED_SHARED STV_DEFAULT"
__nv_reservedSMEM_offset_0_alias:
	.zero		0
	.zero		64


//--------------------- .nv.constant0._Z8gpu_cuitiPiPc --------------------------
	.section	.nv.constant0._Z8gpu_cuitiPiPc,"a",@progbits
	.sectionflags	@""
	.align	4
.nv.constant0._Z8gpu_cuitiPiPc:
	.zero		920


//--------------------- SYMBOLS --------------------------

	.type		.nv.reservedSmem.offset0,@object
	.size		.nv.reservedSmem.offset0,0x4
	.type		vprintf,@function
